	.headerflags	@"EF_CUDA_TEXMODE_UNIFIED EF_CUDA_64BIT_ADDRESS EF_CUDA_ACCELERATORS EF_CUDA_SM90 EF_CUDA_VIRTUAL_SM(EF_CUDA_SM90)"
	.elftype	@"ET_EXEC"


//--------------------- .nv.info                  --------------------------
	.section	.nv.info,"",@"SHT_CUDA_INFO"
	.align	4


	//----- nvinfo : EIATTR_REGCOUNT
	.align		4
        /*0000*/ 	.byte	0x04, 0x2f
        /*0002*/ 	.short	(.L_1 - .L_0)
	.align		4
.L_0:
        /*0004*/ 	.word	index@(triton_poi_fused_cat_15)
        /*0008*/ 	.word	0x00000010


	//----- nvinfo : EIATTR_MIN_STACK_SIZE
	.align		4
.L_1:
        /*000c*/ 	.byte	0x04, 0x12
        /*000e*/ 	.short	(.L_3 - .L_2)
	.align		4
.L_2:
        /*0010*/ 	.word	index@(triton_poi_fused_cat_15)
        /*0014*/ 	.word	0x00000000


	//----- nvinfo : EIATTR_FRAME_SIZE
	.align		4
.L_3:
        /*0018*/ 	.byte	0x04, 0x11
        /*001a*/ 	.short	(.L_5 - .L_4)
	.align		4
.L_4:
        /*001c*/ 	.word	index@(triton_poi_fused_cat_15)
        /*0020*/ 	.word	0x00000000


	//----- nvinfo : EIATTR_MIN_STACK_SIZE
	.align		4
.L_5:
        /*0024*/ 	.byte	0x04, 0x12
        /*0026*/ 	.short	(.L_7 - .L_6)
	.align		4
.L_6:
        /*0028*/ 	.word	index@(triton_poi_fused_cat_15)
        /*002c*/ 	.word	0x00000000
.L_7:


//--------------------- .nv.info.triton_poi_fused_cat_15 --------------------------
	.section	.nv.info.triton_poi_fused_cat_15,"",@"SHT_CUDA_INFO"
	.sectionflags	@""
	.align	4


	//----- nvinfo : EIATTR_CUDA_API_VERSION
	.align		4
        /*0000*/ 	.byte	0x04, 0x37
        /*0002*/ 	.short	(.L_9 - .L_8)
.L_8:
        /*0004*/ 	.word	0x0000007c


	//----- nvinfo : EIATTR_KPARAM_INFO
	.align		4
.L_9:
        /*0008*/ 	.byte	0x04, 0x17
        /*000a*/ 	.short	(.L_11 - .L_10)
.L_10:
        /*000c*/ 	.word	0x00000000
        /*0010*/ 	.short	0x0003
        /*0012*/ 	.short	0x0018
        /*0014*/ 	.byte	0x00, 0xf0, 0x11, 0x00


	//----- nvinfo : EIATTR_KPARAM_INFO
	.align		4
.L_11:
        /*0018*/ 	.byte	0x04, 0x17
        /*001a*/ 	.short	(.L_13 - .L_12)
.L_12:
        /*001c*/ 	.word	0x00000000
        /*0020*/ 	.short	0x0002
        /*0022*/ 	.short	0x0010
        /*0024*/ 	.byte	0x00, 0xf4, 0x21, 0x00


	//----- nvinfo : EIATTR_KPARAM_INFO
	.align		4
.L_13:
        /*0028*/ 	.byte	0x04, 0x17
        /*002a*/ 	.short	(.L_15 - .L_14)
.L_14:
        /*002c*/ 	.word	0x00000000
        /*0030*/ 	.short	0x0001
        /*0032*/ 	.short	0x0008
        /*0034*/ 	.byte	0x00, 0xf4, 0x21, 0x00


	//----- nvinfo : EIATTR_KPARAM_INFO
	.align		4
.L_15:
        /*0038*/ 	.byte	0x04, 0x17
        /*003a*/ 	.short	(.L_17 - .L_16)
.L_16:
        /*003c*/ 	.word	0x00000000
        /*0040*/ 	.short	0x0000
        /*0042*/ 	.short	0x0000
        /*0044*/ 	.byte	0x00, 0xf4, 0x21, 0x00


	//----- nvinfo : EIATTR_SPARSE_MMA_MASK
	.align		4
.L_17:
        /*0048*/ 	.byte	0x03, 0x50
        /*004a*/ 	.short	0x0000


	//----- nvinfo : EIATTR_MAXREG_COUNT
	.align		4
        /*004c*/ 	.byte	0x03, 0x1b
        /*004e*/ 	.short	0x00ff


	//----- nvinfo : EIATTR_EXIT_INSTR_OFFSETS
	.align		4
        /*0050*/ 	.byte	0x04, 0x1c
        /*0052*/ 	.short	(.L_19 - .L_18)


	//   ....[0]....
.L_18:
        /*0054*/ 	.word	0x00000280


	//   ....[1]....
        /*0058*/ 	.word	0x000002a0


	//----- nvinfo : EIATTR_REQNTID
	.align		4
.L_19:
        /*005c*/ 	.byte	0x04, 0x10
        /*005e*/ 	.short	(.L_21 - .L_20)
.L_20:
        /*0060*/ 	.word	0x00000080
        /*0064*/ 	.word	0x00000001
        /*0068*/ 	.word	0x00000001


	//----- nvinfo : EIATTR_CBANK_PARAM_SIZE
	.align		4
.L_21:
        /*006c*/ 	.byte	0x03, 0x19
        /*006e*/ 	.short	0x001c


	//----- nvinfo : EIATTR_PARAM_CBANK
	.align		4
        /*0070*/ 	.byte	0x04, 0x0a
        /*0072*/ 	.short	(.L_23 - .L_22)
	.align		4
.L_22:
        /*0074*/ 	.word	index@(.nv.constant0.triton_poi_fused_cat_15)
        /*0078*/ 	.short	0x0210
        /*007a*/ 	.short	0x001c


	//----- nvinfo : EIATTR_SW_WAR
	.align		4
.L_23:
        /*007c*/ 	.byte	0x04, 0x36
        /*007e*/ 	.short	(.L_25 - .L_24)
.L_24:
        /*0080*/ 	.word	0x00000008
.L_25:


//--------------------- .nv.callgraph             --------------------------
	.section	.nv.callgraph,"",@"SHT_CUDA_CALLGRAPH"
	.align	4
	.sectionentsize	8
	.align		4
        /*0000*/ 	.word	0x00000000
	.align		4
        /*0004*/ 	.word	0xffffffff
	.align		4
        /*0008*/ 	.word	0x00000000
	.align		4
        /*000c*/ 	.word	0xfffffffe
	.align		4
        /*0010*/ 	.word	0x00000000
	.align		4
        /*0014*/ 	.word	0xfffffffd
	.align		4
        /*0018*/ 	.word	0x00000000
	.align		4
        /*001c*/ 	.word	0xfffffffc


//--------------------- .text.triton_poi_fused_cat_15 --------------------------
	.section	.text.triton_poi_fused_cat_15,"ax",@progbits
	.align	128
        .global         triton_poi_fused_cat_15
        .type           triton_poi_fused_cat_15,@function
        .size           triton_poi_fused_cat_15,(.L_x_1 - triton_poi_fused_cat_15)
        .other          triton_poi_fused_cat_15,@"STO_CUDA_ENTRY STV_DEFAULT"
triton_poi_fused_cat_15:
.text.triton_poi_fused_cat_15:
[----:B------:R-:W0:Y:S02]  /*0000*/  LDC R1, c[0x0][0x28] ;  /* 0x00000a00ff017b82 */ /* 0x000e240000000800 */
[----:B------:R-:W1:Y:S01]  /*0010*/  S2R R0, SR_TID.X ;  /* 0x0000000000007919 */ /* 0x000e620000002100 */
[----:B------:R-:W-:Y:S01]  /*0020*/  ULDC.64 UR4, c[0x0][0x218] ;  /* 0x0000860000047ab9 */ /* 0x000fe20000000a00 */
[----:B------:R-:W-:Y:S01]  /*0030*/  IMAD.MOV.U32 R8, RZ, RZ, RZ ;  /* 0x000000ffff087224 */ /* 0x000fe200078e00ff */
[----:B------:R-:W2:Y:S01]  /*0040*/  S2R R9, SR_CTAID.X ;  /* 0x0000000000097919 */ /* 0x000ea20000002500 */
[----:B-1----:R-:W-:Y:S02]  /*0050*/  LOP3.LUT R0, R0, 0x7f, RZ, 0xc0, !PT ;  /* 0x0000007f00007812 */ /* 0x002fe400078ec0ff */
[----:B--2---:R-:W-:-:S03]  /*0060*/  SHF.R.S32.HI R2, RZ, 0x18, R9 ;  /* 0x00000018ff027819 */ /* 0x004fc60000011409 */
[----:B------:R-:W-:Y:S01]  /*0070*/  IMAD R9, R9, 0x80, R0 ;  /* 0x0000008009097824 */ /* 0x000fe200078e0200 */
[----:B------:R-:W-:Y:S02]  /*0080*/  SGXT R0, R2, 0x1 ;  /* 0x000000010200781a */ /* 0x000fe40000000200 */
[----:B------:R-:W1:Y:S02]  /*0090*/  LDC.64 R2, c[0x0][0x210] ;  /* 0x00008400ff027b82 */ /* 0x000e640000000a00 */
[----:B------:R-:W-:Y:S02]  /*00a0*/  ISETP.GE.AND P0, PT, R9, 0x100, PT ;  /* 0x000001000900780c */ /* 0x000fe40003f06270 */
[CC--:B------:R-:W-:Y:S02]  /*00b0*/  LEA.HI R4, R0.reuse, R9.reuse, RZ, 0x3 ;  /* 0x0000000900047211 */ /* 0x0c0fe400078f18ff */
[----:B------:R-:W-:Y:S02]  /*00c0*/  LEA.HI R0, R0, R9, RZ, 0x4 ;  /* 0x0000000900007211 */ /* 0x000fe400078f20ff */
[----:B------:R-:W-:-:S02]  /*00d0*/  SHF.R.S32.HI R5, RZ, 0x3, R4 ;  /* 0x00000003ff057819 */ /* 0x000fc40000011404 */
[----:B------:R-:W-:Y:S02]  /*00e0*/  SHF.R.S32.HI R0, RZ, 0x4, R0 ;  /* 0x00000004ff007819 */ /* 0x000fe40000011400 */
[C---:B------:R-:W-:Y:S02]  /*00f0*/  LEA.HI R6, R4.reuse, R5, RZ, 0x1 ;  /* 0x0000000504067211 */ /* 0x040fe400078f08ff */
[----:B------:R-:W-:Y:S02]  /*0100*/  LOP3.LUT R4, R4, 0xfffffff8, RZ, 0xc0, !PT ;  /* 0xfffffff804047812 */ /* 0x000fe400078ec0ff */
[----:B------:R-:W-:Y:S02]  /*0110*/  LOP3.LUT R6, R6, 0xfffffffe, RZ, 0xc0, !PT ;  /* 0xfffffffe06067812 */ /* 0x000fe400078ec0ff */
[----:B------:R-:W-:Y:S01]  /*0120*/  SHF.R.S32.HI R13, RZ, 0x1f, R5 ;  /* 0x0000001fff0d7819 */ /* 0x000fe20000011405 */
[----:B------:R-:W-:Y:S02]  /*0130*/  IMAD.IADD R7, R9, 0x1, -R4 ;  /* 0x0000000109077824 */ /* 0x000fe400078e0a04 */
[----:B------:R-:W-:-:S02]  /*0140*/  IMAD.IADD R6, R5, 0x1, -R6 ;  /* 0x0000000105067824 */ /* 0x000fc400078e0a06 */
[C---:B------:R-:W-:Y:S01]  /*0150*/  IMAD.SHL.U32 R4, R7.reuse, 0x20, RZ ;  /* 0x0000002007047824 */ /* 0x040fe200078e00ff */
[C---:B------:R-:W-:Y:S01]  /*0160*/  ISETP.GE.AND P2, PT, R7.reuse, 0x4, PT ;  /* 0x000000040700780c */ /* 0x040fe20003f46270 */
[C---:B------:R-:W-:Y:S01]  /*0170*/  IMAD R11, R7.reuse, 0x2, R6 ;  /* 0x00000002070b7824 */ /* 0x040fe200078e0206 */
[----:B------:R-:W-:Y:S02]  /*0180*/  ISETP.GT.AND P1, PT, R7, 0x3, !P0 ;  /* 0x000000030700780c */ /* 0x000fe40004724270 */
[----:B------:R-:W-:Y:S01]  /*0190*/  ISETP.LT.AND P3, PT, R9, 0x100, !P2 ;  /* 0x000001000900780c */ /* 0x000fe20005761270 */
[----:B------:R-:W-:Y:S01]  /*01a0*/  IMAD R11, R0, 0x8, R11 ;  /* 0x00000008000b7824 */ /* 0x000fe200078e020b */
[----:B------:R-:W-:Y:S01]  /*01b0*/  IADD3 R5, P4, R5, R4, RZ ;  /* 0x0000000405057210 */ /* 0x000fe20007f9e0ff */
[----:B------:R-:W-:Y:S02]  /*01c0*/  IMAD.MOV.U32 R0, RZ, RZ, RZ ;  /* 0x000000ffff007224 */ /* 0x000fe400078e00ff */
[----:B-1----:R-:W-:Y:S01]  /*01d0*/  IMAD.WIDE R2, R11, 0x4, R2 ;  /* 0x000000040b027825 */ /* 0x002fe200078e0202 */
[----:B------:R-:W-:-:S02]  /*01e0*/  LEA.HI.X.SX32 R4, R4, R13, 0x1, P4 ;  /* 0x0000000d04047211 */ /* 0x000fc400020f0eff */
[----:B------:R-:W-:-:S04]  /*01f0*/  LEA R6, P4, R5, UR4, 0x2 ;  /* 0x0000000405067c11 */ /* 0x000fc8000f8810ff */
[----:B------:R-:W-:Y:S01]  /*0200*/  LEA.HI.X R7, R5, UR5, R4, 0x2, P4 ;  /* 0x0000000505077c11 */ /* 0x000fe2000a0f1404 */
[----:B------:R-:W-:Y:S01]  /*0210*/  ULDC.64 UR4, c[0x0][0x208] ;  /* 0x0000820000047ab9 */ /* 0x000fe20000000a00 */
[----:B------:R-:W1:Y:S01]  /*0220*/  LDC.64 R4, c[0x0][0x220] ;  /* 0x00008800ff047b82 */ /* 0x000e620000000a00 */
[----:B------:R-:W2:Y:S04]  /*0230*/  @P3 LDG.E.EL R0, desc[UR4][R2.64] ;  /* 0x0000000402003981 */ /* 0x000ea8000c2e1900 */
[----:B------:R-:W3:Y:S01]  /*0240*/  @P1 LDG.E.EL R8, desc[UR4][R6.64+-0x200] ;  /* 0xfffe000406081981 */ /* 0x000ee2000c2e1900 */
[----:B-1----:R-:W-:Y:S01]  /*0250*/  IMAD.WIDE R4, R9, 0x4, R4 ;  /* 0x0000000409047825 */ /* 0x002fe200078e0204 */
[----:B--2---:R-:W-:Y:S02]  /*0260*/  SEL R11, R0, RZ, P3 ;  /* 0x000000ff000b7207 */ /* 0x004fe40001800000 */
[----:B---3--:R-:W-:Y:S01]  /*0270*/  @P2 SEL R11, R8, RZ, P1 ;  /* 0x000000ff080b2207 */ /* 0x008fe20000800000 */
[----:B------:R-:W-:Y:S06]  /*0280*/  @P0 EXIT ;  /* 0x000000000000094d */ /* 0x000fec0003800000 */
[----:B------:R-:W-:Y:S01]  /*0290*/  STG.E desc[UR4][R4.64], R11 ;  /* 0x0000000b04007986 */ /* 0x000fe2000c101904 */
[----:B------:R-:W-:Y:S05]  /*02a0*/  EXIT ;  /* 0x000000000000794d */ /* 0x000fea0003800000 */
.L_x_0:
[----:B------:R-:W-:-:S00]  /*02b0*/  BRA `(.L_x_0) ;  /* 0xfffffffc00fc7947 */ /* 0x000fc0000383ffff */
[----:B------:R-:W-:-:S00]  /*02c0*/  NOP ;  /* 0x0000000000007918 */ /* 0x000fc00000000000 */
        /* <DEDUP_REMOVED lines=11> */
.L_x_1:


//--------------------- .nv.constant0.triton_poi_fused_cat_15 --------------------------
	.section	.nv.constant0.triton_poi_fused_cat_15,"a",@progbits
	.sectionflags	@""
	.align	4
.nv.constant0.triton_poi_fused_cat_15:
	.zero		556
